def matmul_kernel(
    a_ptr,
    b_ptr,
    c_ptr,
    M,
    N,
    K,
    stride_am,
    stride_ak,
    stride_bk,
    stride_bn,
    stride_cm,
    stride_cn,
    BLOCK_M: tl.constexpr,
    BLOCK_N: tl.constexpr,
    BLOCK_K: tl.constexpr,
    GROUP_M: tl.constexpr,
):
    pid = tl.program_id(axis=0)
    num_pid_m = tl.cdiv(M, BLOCK_M)
    num_pid_n = tl.cdiv(N, BLOCK_N)
    num_pid_in_group = GROUP_M * num_pid_n
    group_id = pid // num_pid_in_group
    first_pid_m = group_id * GROUP_M
    group_size_m = min(num_pid_m - first_pid_m, GROUP_M)
    pid_m = first_pid_m + ((pid % num_pid_in_group) % group_size_m)
    pid_n = (pid % num_pid_in_group) // group_size_m

    offs_am = (pid_m * BLOCK_M + tl.arange(0, BLOCK_M)) % M
    offs_bn = (pid_n * BLOCK_N + tl.arange(0, BLOCK_N)) % N
    offs_k = tl.arange(0, BLOCK_K)
    a_ptrs = a_ptr + offs_am[:, None] * stride_am + offs_k[None, :] * stride_ak
    b_ptrs = b_ptr + offs_k[:, None] * stride_bk + offs_bn[None, :] * stride_bn

    acc = tl.zeros((BLOCK_M, BLOCK_N), dtype=tl.float32)
    for kk in range(0, tl.cdiv(K, BLOCK_K)):
        a = tl.load(a_ptrs, mask=offs_k[None, :] < K - kk * BLOCK_K, other=0.0)
        b = tl.load(b_ptrs, mask=offs_k[:, None] < K - kk * BLOCK_K, other=0.0)
        acc = tl.dot(a, b, acc)
        a_ptrs += BLOCK_K * stride_ak
        b_ptrs += BLOCK_K * stride_bk

    c = acc.to(c_ptr.dtype.element_ty)
    offs_cm = pid_m * BLOCK_M + tl.arange(0, BLOCK_M)
    offs_cn = pid_n * BLOCK_N + tl.arange(0, BLOCK_N)
    c_ptrs = c_ptr + offs_cm[:, None] * stride_cm + offs_cn[None, :] * stride_cn
    mask = (offs_cm[:, None] < M) & (offs_cn[None, :] < N)
    tl.store(c_ptrs, c, mask=mask)

# config = {"BLOCK_K": 32, "BLOCK_M": 16, "BLOCK_N": 32, "GROUP_M": 8, "arch": "sm_100", "dtype": "fp16", "num_ctas": 1, "num_stages": 2, "num_warps": 8}
# arch = sm_100


// ===== COMPILED SASS (sm_100a) =====

	.target	sm_100a

	.elftype	@"ET_EXEC"


//--------------------- .note.nv.tkinfo           --------------------------
	.section	.note.nv.tkinfo,"",@"SHT_NOTE"
	.sectionflags	@"SHF_NOTE_NV_TKINFO"
	.tkinfo
        /*0018*/ 	.word	0x00000081
        /*0030*/ 	.string	""
        /*0030*/ 	.string	"ptxas-blackwell"
        /*0030*/ 	.string	"Cuda compilation tools, release 12.9, V12.9.86"
        /*0030*/ 	.string	"Build cuda_12.9.r12.9/compiler.36037853_0"
        /*0030*/ 	.string	"-v  -suppress-debug-info  -lineinfo  -arch sm_100a "



//--------------------- .note.nv.cuver            --------------------------
	.section	.note.nv.cuver,"",@"SHT_NOTE"
	.sectionflags	@"SHF_NOTE_NV_CUVER"
        /*0018*/ 	.short	0x0001
        /*001a*/ 	.short	0x0064
        /*001c*/ 	.short	0x0001
        /*001e*/ 	.short	0x0000
        /*0020*/ 	.short	0x0001
        /*0022*/ 	.short	0x0000


//--------------------- .nv.info                  --------------------------
	.section	.nv.info,"",@"SHT_CUDA_INFO"
	.align	4


	//----- nvinfo : EIATTR_REGCOUNT
	.align		4
        /*0000*/ 	.byte	0x04, 0x2f
        /*0002*/ 	.short	(.L_1 - .L_0)
	.align		4
.L_0:
        /*0004*/ 	.word	index@(matmul_kernel)
        /*0008*/ 	.word	0x00000030


	//----- nvinfo : EIATTR_FRAME_SIZE
	.align		4
.L_1:
        /*000c*/ 	.byte	0x04, 0x11
        /*000e*/ 	.short	(.L_3 - .L_2)
	.align		4
.L_2:
        /*0010*/ 	.word	index@(matmul_kernel)
        /*0014*/ 	.word	0x00000000


	//----- nvinfo : EIATTR_MIN_STACK_SIZE
	.align		4
.L_3:
        /*0018*/ 	.byte	0x04, 0x12
        /*001a*/ 	.short	(.L_5 - .L_4)
	.align		4
.L_4:
        /*001c*/ 	.word	index@(matmul_kernel)
        /*0020*/ 	.word	0x00000000
.L_5:


//--------------------- .nv.info.matmul_kernel    --------------------------
	.section	.nv.info.matmul_kernel,"",@"SHT_CUDA_INFO"
	.sectionflags	@""
	.align	4


	//----- nvinfo : EIATTR_CUDA_API_VERSION
	.align		4
        /*0000*/ 	.byte	0x04, 0x37
        /*0002*/ 	.short	(.L_7 - .L_6)
.L_6:
        /*0004*/ 	.word	0x00000081


	//----- nvinfo : EIATTR_KPARAM_INFO
	.align		4
.L_7:
        /*0008*/ 	.byte	0x04, 0x17
        /*000a*/ 	.short	(.L_9 - .L_8)
.L_8:
        /*000c*/ 	.word	0x00000000
        /*0010*/ 	.short	0x000d
        /*0012*/ 	.short	0x0048
        /*0014*/ 	.byte	0x00, 0xf4, 0x21, 0x00


	//----- nvinfo : EIATTR_KPARAM_INFO
	.align		4
.L_9:
        /*0018*/ 	.byte	0x04, 0x17
        /*001a*/ 	.short	(.L_11 - .L_10)
.L_10:
        /*001c*/ 	.word	0x00000000
        /*0020*/ 	.short	0x000c
        /*0022*/ 	.short	0x0040
        /*0024*/ 	.byte	0x00, 0xf4, 0x21, 0x00


	//----- nvinfo : EIATTR_KPARAM_INFO
	.align		4
.L_11:
        /*0028*/ 	.byte	0x04, 0x17
        /*002a*/ 	.short	(.L_13 - .L_12)
.L_12:
        /*002c*/ 	.word	0x00000000
        /*0030*/ 	.short	0x000b
        /*0032*/ 	.short	0x0038
        /*0034*/ 	.byte	0x00, 0xf0, 0x11, 0x00


	//----- nvinfo : EIATTR_KPARAM_INFO
	.align		4
.L_13:
        /*0038*/ 	.byte	0x04, 0x17
        /*003a*/ 	.short	(.L_15 - .L_14)
.L_14:
        /*003c*/ 	.word	0x00000000
        /*0040*/ 	.short	0x000a
        /*0042*/ 	.short	0x0034
        /*0044*/ 	.byte	0x00, 0xf0, 0x11, 0x00


	//----- nvinfo : EIATTR_KPARAM_INFO
	.align		4
.L_15:
        /*0048*/ 	.byte	0x04, 0x17
        /*004a*/ 	.short	(.L_17 - .L_16)
.L_16:
        /*004c*/ 	.word	0x00000000
        /*0050*/ 	.short	0x0009
        /*0052*/ 	.short	0x0030
        /*0054*/ 	.byte	0x00, 0xf0, 0x11, 0x00


	//----- nvinfo : EIATTR_KPARAM_INFO
	.align		4
.L_17:
        /*0058*/ 	.byte	0x04, 0x17
        /*005a*/ 	.short	(.L_19 - .L_18)
.L_18:
        /*005c*/ 	.word	0x00000000
        /*0060*/ 	.short	0x0008
        /*0062*/ 	.short	0x002c
        /*0064*/ 	.byte	0x00, 0xf0, 0x11, 0x00


	//----- nvinfo : EIATTR_KPARAM_INFO
	.align		4
.L_19:
        /*0068*/ 	.byte	0x04, 0x17
        /*006a*/ 	.short	(.L_21 - .L_20)
.L_20:
        /*006c*/ 	.word	0x00000000
        /*0070*/ 	.short	0x0007
        /*0072*/ 	.short	0x0028
        /*0074*/ 	.byte	0x00, 0xf0, 0x11, 0x00


	//----- nvinfo : EIATTR_KPARAM_INFO
	.align		4
.L_21:
        /*0078*/ 	.byte	0x04, 0x17
        /*007a*/ 	.short	(.L_23 - .L_22)
.L_22:
        /*007c*/ 	.word	0x00000000
        /*0080*/ 	.short	0x0006
        /*0082*/ 	.short	0x0024
        /*0084*/ 	.byte	0x00, 0xf0, 0x11, 0x00


	//----- nvinfo : EIATTR_KPARAM_INFO
	.align		4
.L_23:
        /*0088*/ 	.byte	0x04, 0x17
        /*008a*/ 	.short	(.L_25 - .L_24)
.L_24:
        /*008c*/ 	.word	0x00000000
        /*0090*/ 	.short	0x0005
        /*0092*/ 	.short	0x0020
        /*0094*/ 	.byte	0x00, 0xf0, 0x11, 0x00


	//----- nvinfo : EIATTR_KPARAM_INFO
	.align		4
.L_25:
        /*0098*/ 	.byte	0x04, 0x17
        /*009a*/ 	.short	(.L_27 - .L_26)
.L_26:
        /*009c*/ 	.word	0x00000000
        /*00a0*/ 	.short	0x0004
        /*00a2*/ 	.short	0x001c
        /*00a4*/ 	.byte	0x00, 0xf0, 0x11, 0x00


	//----- nvinfo : EIATTR_KPARAM_INFO
	.align		4
.L_27:
        /*00a8*/ 	.byte	0x04, 0x17
        /*00aa*/ 	.short	(.L_29 - .L_28)
.L_28:
        /*00ac*/ 	.word	0x00000000
        /*00b0*/ 	.short	0x0003
        /*00b2*/ 	.short	0x0018
        /*00b4*/ 	.byte	0x00, 0xf0, 0x11, 0x00


	//----- nvinfo : EIATTR_KPARAM_INFO
	.align		4
.L_29:
        /*00b8*/ 	.byte	0x04, 0x17
        /*00ba*/ 	.short	(.L_31 - .L_30)
.L_30:
        /*00bc*/ 	.word	0x00000000
        /*00c0*/ 	.short	0x0002
        /*00c2*/ 	.short	0x0010
        /*00c4*/ 	.byte	0x00, 0xf4, 0x21, 0x00


	//----- nvinfo : EIATTR_KPARAM_INFO
	.align		4
.L_31:
        /*00c8*/ 	.byte	0x04, 0x17
        /*00ca*/ 	.short	(.L_33 - .L_32)
.L_32:
        /*00cc*/ 	.word	0x00000000
        /*00d0*/ 	.short	0x0001
        /*00d2*/ 	.short	0x0008
        /*00d4*/ 	.byte	0x00, 0xf4, 0x21, 0x00


	//----- nvinfo : EIATTR_KPARAM_INFO
	.align		4
.L_33:
        /*00d8*/ 	.byte	0x04, 0x17
        /*00da*/ 	.short	(.L_35 - .L_34)
.L_34:
        /*00dc*/ 	.word	0x00000000
        /*00e0*/ 	.short	0x0000
        /*00e2*/ 	.short	0x0000
        /*00e4*/ 	.byte	0x00, 0xf4, 0x21, 0x00


	//----- nvinfo : EIATTR_SPARSE_MMA_MASK
	.align		4
.L_35:
        /*00e8*/ 	.byte	0x03, 0x50
        /*00ea*/ 	.short	0x0000


	//----- nvinfo : EIATTR_MAXREG_COUNT
	.align		4
        /*00ec*/ 	.byte	0x03, 0x1b
        /*00ee*/ 	.short	0x00ff


	//----- nvinfo : EIATTR_NUM_BARRIERS
	.align		4
        /*00f0*/ 	.byte	0x02, 0x4c
        /*00f2*/ 	.byte	0x01
	.zero		1


	//----- nvinfo : EIATTR_VRC_CTA_INIT_COUNT
	.align		4
        /*00f4*/ 	.byte	0x02, 0x4a
	.zero		1
	.zero		1


	//----- nvinfo : EIATTR_EXIT_INSTR_OFFSETS
	.align		4
        /*00f8*/ 	.byte	0x04, 0x1c
        /*00fa*/ 	.short	(.L_37 - .L_36)


	//   ....[0]....
.L_36:
        /*00fc*/ 	.word	0x00001490


	//   ....[1]....
        /*0100*/ 	.word	0x000014c0


	//----- nvinfo : EIATTR_REQNTID
	.align		4
.L_37:
        /*0104*/ 	.byte	0x04, 0x10
        /*0106*/ 	.short	(.L_39 - .L_38)
.L_38:
        /*0108*/ 	.word	0x00000100
        /*010c*/ 	.word	0x00000001
        /*0110*/ 	.word	0x00000001


	//----- nvinfo : EIATTR_CBANK_PARAM_SIZE
	.align		4
.L_39:
        /*0114*/ 	.byte	0x03, 0x19
        /*0116*/ 	.short	0x0050


	//----- nvinfo : EIATTR_PARAM_CBANK
	.align		4
        /*0118*/ 	.byte	0x04, 0x0a
        /*011a*/ 	.short	(.L_41 - .L_40)
	.align		4
.L_40:
        /*011c*/ 	.word	index@(.nv.constant0.matmul_kernel)
        /*0120*/ 	.short	0x0380
        /*0122*/ 	.short	0x0050


	//----- nvinfo : EIATTR_SW_WAR
	.align		4
.L_41:
        /*0124*/ 	.byte	0x04, 0x36
        /*0126*/ 	.short	(.L_43 - .L_42)
.L_42:
        /*0128*/ 	.word	0x00000008
.L_43:


//--------------------- .nv.compat                --------------------------
	.section	.nv.compat,"",@"SHT_CUDA_COMPAT_INFO"
	.align	4
        /*0000*/ 	.byte	0x02, 0x02, 0x01, 0x00, 0x02, 0x05, 0x05, 0x00, 0x02, 0x03, 0x00, 0x00, 0x02, 0x06, 0x01, 0x00


//--------------------- .nv.callgraph             --------------------------
	.section	.nv.callgraph,"",@"SHT_CUDA_CALLGRAPH"
	.align	4
	.sectionentsize	8
	.align		4
        /*0000*/ 	.word	0x00000000
	.align		4
        /*0004*/ 	.word	0xffffffff
	.align		4
        /*0008*/ 	.word	0x00000000
	.align		4
        /*000c*/ 	.word	0xfffffffe
	.align		4
        /*0010*/ 	.word	0x00000000
	.align		4
        /*0014*/ 	.word	0xfffffffd
	.align		4
        /*0018*/ 	.word	0x00000000
	.align		4
        /*001c*/ 	.word	0xfffffffc


//--------------------- .text.matmul_kernel       --------------------------
	.section	.text.matmul_kernel,"ax",@progbits
	.align	128
        .global         matmul_kernel
        .type           matmul_kernel,@function
        .size           matmul_kernel,(.L_x_3 - matmul_kernel)
        .other          matmul_kernel,@"STO_CUDA_ENTRY STV_DEFAULT"
matmul_kernel:
.text.matmul_kernel:
[----:B------:R-:W0:Y:S08]  /*0000*/  LDC R1, c[0x0][0x37c] ;  /* 0x0000df00ff017b82 */ /* 0x000e300000000800 */
[----:B------:R-:W1:Y:S01]  /*0010*/  LDC.64 R22, c[0x0][0x398] ;  /* 0x0000e600ff167b82 */ /* 0x000e620000000a00 */
[----:B------:R-:W2:Y:S01]  /*0020*/  S2R R5, SR_CTAID.X ;  /* 0x0000000000057919 */ /* 0x000ea20000002500 */
[----:B------:R-:W-:Y:S01]  /*0030*/  UMOV UR4, 0x400 ;  /* 0x0000040000047882 */ /* 0x000fe20000000000 */
[----:B------:R-:W3:Y:S05]  /*0040*/  LDCU.64 UR6, c[0x0][0x358] ;  /* 0x00006b00ff0677ac */ /* 0x000eea0008000a00 */
[----:B------:R-:W4:Y:S08]  /*0050*/  LDC R36, c[0x0][0x3a0] ;  /* 0x0000e800ff247b82 */ /* 0x000f300000000800 */
[----:B------:R-:W5:Y:S01]  /*0060*/  S2UR UR5, SR_CgaCtaId ;  /* 0x00000000000579c3 */ /* 0x000f620000008800 */
[----:B-1----:R-:W-:-:S05]  /*0070*/  VIADD R0, R23, 0x1f ;  /* 0x0000001f17007836 */ /* 0x002fca0000000000 */
[----:B------:R-:W-:Y:S01]  /*0080*/  SHF.R.S32.HI R3, RZ, 0x1f, R0 ;  /* 0x0000001fff037819 */ /* 0x000fe20000011400 */
[----:B----4-:R-:W-:-:S03]  /*0090*/  VIADD R36, R36, 0x1f ;  /* 0x0000001f24247836 */ /* 0x010fc60000000000 */
[----:B------:R-:W-:Y:S02]  /*00a0*/  LEA.HI R3, R3, R0, RZ, 0x5 ;  /* 0x0000000003037211 */ /* 0x000fe400078f28ff */
[----:B--2---:R-:W-:Y:S02]  /*00b0*/  IABS R8, R5 ;  /* 0x0000000500087213 */ /* 0x004fe40000000000 */
[----:B------:R-:W-:Y:S01]  /*00c0*/  SHF.R.S32.HI R3, RZ, 0x5, R3 ;  /* 0x00000005ff037819 */ /* 0x000fe20000011403 */
[----:B-----5:R-:W-:-:S04]  /*00d0*/  ULEA UR4, UR5, UR4, 0x18 ;  /* 0x0000000405047291 */ /* 0x020fc8000f8ec0ff */
[----:B------:R-:W-:-:S05]  /*00e0*/  IMAD.SHL.U32 R4, R3, 0x8, RZ ;  /* 0x0000000803047824 */ /* 0x000fca00078e00ff */
[-C--:B------:R-:W-:Y:S02]  /*00f0*/  IABS R7, R4.reuse ;  /* 0x0000000400077213 */ /* 0x080fe40000000000 */
[----:B------:R-:W-:Y:S02]  /*0100*/  IABS R10, R4 ;  /* 0x00000004000a7213 */ /* 0x000fe40000000000 */
[----:B------:R-:W1:Y:S08]  /*0110*/  I2F.RP R0, R7 ;  /* 0x0000000700007306 */ /* 0x000e700000209400 */
[----:B-1----:R-:W1:Y:S02]  /*0120*/  MUFU.RCP R0, R0 ;  /* 0x0000000000007308 */ /* 0x002e640000001000 */
[----:B-1----:R-:W-:-:S02]  /*0130*/  VIADD R2, R0, 0xffffffe ;  /* 0x0ffffffe00027836 */ /* 0x002fc40000000000 */
[----:B------:R-:W-:-:S04]  /*0140*/  IMAD.MOV R0, RZ, RZ, -R10 ;  /* 0x000000ffff007224 */ /* 0x000fc800078e0a0a */
[----:B------:R1:W2:Y:S02]  /*0150*/  F2I.FTZ.U32.TRUNC.NTZ R3, R2 ;  /* 0x0000000200037305 */ /* 0x0002a4000021f000 */
[----:B-1----:R-:W-:Y:S02]  /*0160*/  IMAD.MOV.U32 R2, RZ, RZ, RZ ;  /* 0x000000ffff027224 */ /* 0x002fe400078e00ff */
[----:B--2---:R-:W-:-:S04]  /*0170*/  IMAD.MOV R6, RZ, RZ, -R3 ;  /* 0x000000ffff067224 */ /* 0x004fc800078e0a03 */
[----:B------:R-:W-:Y:S02]  /*0180*/  IMAD R9, R6, R7, RZ ;  /* 0x0000000706097224 */ /* 0x000fe400078e02ff */
[----:B------:R-:W-:Y:S02]  /*0190*/  IMAD.MOV.U32 R6, RZ, RZ, R8 ;  /* 0x000000ffff067224 */ /* 0x000fe400078e0008 */
[----:B------:R-:W-:Y:S01]  /*01a0*/  IMAD.HI.U32 R3, R3, R9, R2 ;  /* 0x0000000903037227 */ /* 0x000fe200078e0002 */
[----:B------:R-:W1:Y:S05]  /*01b0*/  S2R R8, SR_TID.X ;  /* 0x0000000000087919 */ /* 0x000e6a0000002100 */
[----:B------:R-:W-:-:S04]  /*01c0*/  IMAD.HI.U32 R3, R3, R6, RZ ;  /* 0x0000000603037227 */ /* 0x000fc800078e00ff */
[----:B------:R-:W-:-:S05]  /*01d0*/  IMAD R0, R3, R0, R6 ;  /* 0x0000000003007224 */ /* 0x000fca00078e0206 */
[----:B------:R-:W-:-:S13]  /*01e0*/  ISETP.GT.U32.AND P1, PT, R7, R0, PT ;  /* 0x000000000700720c */ /* 0x000fda0003f24070 */
[----:B------:R-:W-:Y:S02]  /*01f0*/  @!P1 IMAD.IADD R0, R0, 0x1, -R7 ;  /* 0x0000000100009824 */ /* 0x000fe400078e0a07 */
[----:B------:R-:W-:Y:S01]  /*0200*/  @!P1 VIADD R3, R3, 0x1 ;  /* 0x0000000103039836 */ /* 0x000fe20000000000 */
[----:B------:R-:W-:Y:S02]  /*0210*/  ISETP.NE.AND P1, PT, R4, RZ, PT ;  /* 0x000000ff0400720c */ /* 0x000fe40003f25270 */
[----:B------:R-:W-:Y:S02]  /*0220*/  ISETP.GE.U32.AND P0, PT, R0, R7, PT ;  /* 0x000000070000720c */ /* 0x000fe40003f06070 */
[----:B------:R-:W-:-:S04]  /*0230*/  LOP3.LUT R0, R5, R4, RZ, 0x3c, !PT ;  /* 0x0000000405007212 */ /* 0x000fc800078e3cff */
[----:B------:R-:W-:Y:S01]  /*0240*/  ISETP.GE.AND P2, PT, R0, RZ, PT ;  /* 0x000000ff0000720c */ /* 0x000fe20003f46270 */
[----:B------:R-:W-:-:S06]  /*0250*/  VIADD R0, R22, 0xf ;  /* 0x0000000f16007836 */ /* 0x000fcc0000000000 */
[----:B------:R-:W-:-:S04]  /*0260*/  @P0 VIADD R3, R3, 0x1 ;  /* 0x0000000103030836 */ /* 0x000fc80000000000 */
[----:B------:R-:W-:Y:S01]  /*0270*/  IMAD.MOV.U32 R2, RZ, RZ, R3 ;  /* 0x000000ffff027224 */ /* 0x000fe200078e0003 */
[----:B------:R-:W-:-:S03]  /*0280*/  SHF.R.S32.HI R3, RZ, 0x1f, R0 ;  /* 0x0000001fff037819 */ /* 0x000fc60000011400 */
[----:B------:R-:W-:Y:S01]  /*0290*/  @!P2 IMAD.MOV R2, RZ, RZ, -R2 ;  /* 0x000000ffff02a224 */ /* 0x000fe200078e0a02 */
[----:B------:R-:W-:Y:S02]  /*02a0*/  @!P1 LOP3.LUT R2, RZ, R4, RZ, 0x33, !PT ;  /* 0x00000004ff029212 */ /* 0x000fe400078e33ff */
[----:B------:R-:W-:-:S03]  /*02b0*/  LEA.HI R3, R3, R0, RZ, 0x4 ;  /* 0x0000000003037211 */ /* 0x000fc600078f20ff */
[----:B------:R-:W-:Y:S02]  /*02c0*/  IMAD.SHL.U32 R10, R2, 0x8, RZ ;  /* 0x00000008020a7824 */ /* 0x000fe400078e00ff */
[----:B------:R-:W-:-:S03]  /*02d0*/  IMAD.MOV R2, RZ, RZ, -R2 ;  /* 0x000000ffff027224 */ /* 0x000fc600078e0a02 */
[----:B------:R-:W-:Y:S01]  /*02e0*/  LEA.HI.SX32 R3, R3, -R10, 0x1c ;  /* 0x8000000a03037211 */ /* 0x000fe200078fe2ff */
[----:B------:R-:W-:-:S03]  /*02f0*/  IMAD R4, R4, R2, R5 ;  /* 0x0000000204047224 */ /* 0x000fc600078e0205 */
[----:B------:R-:W-:Y:S02]  /*0300*/  VIMNMX R11, PT, PT, R3, 0x8, PT ;  /* 0x00000008030b7848 */ /* 0x000fe40003fe0100 */
[----:B------:R-:W-:Y:S02]  /*0310*/  IABS R9, R4 ;  /* 0x0000000400097213 */ /* 0x000fe40000000000 */
[----:B------:R-:W-:-:S04]  /*0320*/  IABS R7, R11 ;  /* 0x0000000b00077213 */ /* 0x000fc80000000000 */
[----:B------:R-:W2:Y:S08]  /*0330*/  I2F.RP R0, R7 ;  /* 0x0000000700007306 */ /* 0x000eb00000209400 */
[----:B--2---:R-:W2:Y:S02]  /*0340*/  MUFU.RCP R0, R0 ;  /* 0x0000000000007308 */ /* 0x004ea40000001000 */
[----:B--2---:R-:W-:-:S06]  /*0350*/  VIADD R3, R0, 0xffffffe ;  /* 0x0ffffffe00037836 */ /* 0x004fcc0000000000 */
[----:B------:R-:W2:Y:S02]  /*0360*/  F2I.FTZ.U32.TRUNC.NTZ R3, R3 ;  /* 0x0000000300037305 */ /* 0x000ea4000021f000 */
[----:B--2---:R-:W-:-:S04]  /*0370*/  IMAD.MOV R6, RZ, RZ, -R3 ;  /* 0x000000ffff067224 */ /* 0x004fc800078e0a03 */
[----:B------:R-:W-:Y:S01]  /*0380*/  IMAD.MOV.U32 R2, RZ, RZ, R6 ;  /* 0x000000ffff027224 */ /* 0x000fe200078e0006 */
[----:B------:R-:W-:-:S03]  /*0390*/  IABS R6, R11 ;  /* 0x0000000b00067213 */ /* 0x000fc60000000000 */
[----:B------:R-:W-:Y:S02]  /*03a0*/  IMAD R5, R2, R7, RZ ;  /* 0x0000000702057224 */ /* 0x000fe400078e02ff */
[----:B------:R-:W-:Y:S02]  /*03b0*/  IMAD.MOV.U32 R2, RZ, RZ, RZ ;  /* 0x000000ffff027224 */ /* 0x000fe400078e00ff */
[----:B------:R-:W-:Y:S02]  /*03c0*/  IMAD.MOV R0, RZ, RZ, -R6 ;  /* 0x000000ffff007224 */ /* 0x000fe400078e0a06 */
[----:B------:R-:W-:Y:S01]  /*03d0*/  IMAD.HI.U32 R2, R3, R5, R2 ;  /* 0x0000000503027227 */ /* 0x000fe200078e0002 */
[----:B-1----:R-:W-:-:S05]  /*03e0*/  LOP3.LUT R3, R8, 0xf, RZ, 0xc0, !PT ;  /* 0x0000000f08037812 */ /* 0x002fca00078ec0ff */
        /* <DEDUP_REMOVED lines=8> */
[----:B------:R-:W-:-:S07]  /*0470*/  ISETP.GE.AND P2, PT, R0, RZ, PT ;  /* 0x000000ff0000720c */ /* 0x000fce0003f46270 */
[----:B------:R-:W-:Y:S01]  /*0480*/  @P0 VIADD R2, R2, 0x1 ;  /* 0x0000000102020836 */ /* 0x000fe20000000000 */
[----:B------:R-:W-:-:S03]  /*0490*/  ISETP.GT.AND P0, PT, R36, 0x1f, PT ;  /* 0x0000001f2400780c */ /* 0x000fc60003f04270 */
[----:B------:R-:W-:Y:S01]  /*04a0*/  IMAD.MOV.U32 R6, RZ, RZ, R2 ;  /* 0x000000ffff067224 */ /* 0x000fe200078e0002 */
[----:B------:R-:W-:-:S03]  /*04b0*/  LOP3.LUT R2, R8, 0x1f, RZ, 0xc0, !PT ;  /* 0x0000001f08027812 */ /* 0x000fc600078ec0ff */
[----:B------:R-:W-:Y:S01]  /*04c0*/  @!P2 IMAD.MOV R6, RZ, RZ, -R6 ;  /* 0x000000ffff06a224 */ /* 0x000fe200078e0a06 */
[----:B------:R-:W-:-:S05]  /*04d0*/  @!P1 LOP3.LUT R6, RZ, R11, RZ, 0x33, !PT ;  /* 0x0000000bff069212 */ /* 0x000fca00078e33ff */
[----:B------:R-:W-:Y:S01]  /*04e0*/  IMAD.MOV R0, RZ, RZ, -R6 ;  /* 0x000000ffff007224 */ /* 0x000fe200078e0a06 */
[----:B------:R-:W-:Y:S01]  /*04f0*/  @!P0 PRMT R12, RZ, 0x7610, R12 ;  /* 0x00007610ff0c8816 */ /* 0x000fe2000000000c */
[----:B------:R-:W-:Y:S01]  /*0500*/  IMAD.SHL.U32 R6, R6, 0x20, RZ ;  /* 0x0000002006067824 */ /* 0x000fe200078e00ff */
[----:B------:R-:W-:Y:S01]  /*0510*/  @!P0 PRMT R14, RZ, 0x7610, R14 ;  /* 0x00007610ff0e8816 */ /* 0x000fe2000000000e */
[----:B------:R-:W-:Y:S01]  /*0520*/  IMAD R0, R11, R0, R4 ;  /* 0x000000000b007224 */ /* 0x000fe200078e0204 */
[----:B------:R-:W-:Y:S02]  /*0530*/  SHF.R.U32.HI R4, RZ, 0x4, R8 ;  /* 0x00000004ff047819 */ /* 0x000fe40000011608 */
[----:B------:R-:W-:Y:S01]  /*0540*/  @!P0 PRMT R12, R12, 0x5410, RZ ;  /* 0x000054100c0c8816 */ /* 0x000fe200000000ff */
[----:B------:R-:W-:Y:S01]  /*0550*/  IMAD.IADD R0, R10, 0x1, R0 ;  /* 0x000000010a007824 */ /* 0x000fe200078e0200 */
[----:B------:R-:W-:-:S03]  /*0560*/  @!P0 PRMT R14, R14, 0x5410, RZ ;  /* 0x000054100e0e8816 */ /* 0x000fc600000000ff */
[----:B------:R-:W-:Y:S01]  /*0570*/  IMAD R0, R0, 0x10, R3 ;  /* 0x0000001000007824 */ /* 0x000fe200078e0203 */
[----:B------:R-:W-:Y:S01]  /*0580*/  SGXT.U32 R3, R4, 0x4 ;  /* 0x000000040403781a */ /* 0x000fe20000000000 */
[----:B------:R-:W-:-:S05]  /*0590*/  @!P0 IMAD.SHL.U32 R4, R8, 0x20, RZ ;  /* 0x0000002008048824 */ /* 0x000fca00078e00ff */
[----:B------:R-:W-:Y:S01]  /*05a0*/  @!P0 LOP3.LUT R5, R4, 0x60, RZ, 0xc0, !PT ;  /* 0x0000006004058812 */ /* 0x000fe200078ec0ff */
[----:B0--3--:R-:W-:Y:S06]  /*05b0*/  @!P0 BRA `(.L_x_0) ;  /* 0x0000000c00088947 */ /* 0x009fec0003800000 */
[----:B------:R-:W-:Y:S01]  /*05c0*/  IABS R4, R22 ;  /* 0x0000001600047213 */ /* 0x000fe20000000000 */
[C---:B------:R-:W-:Y:S01]  /*05d0*/  IMAD.SHL.U32 R19, R8.reuse, 0x8, RZ ;  /* 0x0000000808137824 */ /* 0x040fe200078e00ff */
[----:B------:R-:W-:Y:S01]  /*05e0*/  IABS R5, R23 ;  /* 0x0000001700057213 */ /* 0x000fe20000000000 */
[----:B------:R-:W0:Y:S01]  /*05f0*/  LDC R35, c[0x0][0x3ac] ;  /* 0x0000eb00ff237b82 */ /* 0x000e220000000800 */
[----:B------:R-:W1:Y:S01]  /*0600*/  I2F.RP R9, R4 ;  /* 0x0000000400097306 */ /* 0x000e620000209400 */
[----:B------:R-:W-:Y:S01]  /*0610*/  LOP3.LUT R11, R8, 0xe0, RZ, 0xc0, !PT ;  /* 0x000000e0080b7812 */ /* 0x000fe200078ec0ff */
[----:B------:R-:W2:Y:S01]  /*0620*/  LDCU UR8, c[0x0][0x3a4] ;  /* 0x00007480ff0877ac */ /* 0x000ea20008000800 */
[----:B------:R-:W-:Y:S02]  /*0630*/  SHF.R.U32.HI R18, RZ, 0x2, R8 ;  /* 0x00000002ff127819 */ /* 0x000fe40000011608 */
[----:B------:R-:W-:Y:S01]  /*0640*/  LEA.HI R11, R11, R6, RZ, 0x1b ;  /* 0x000000060b0b7211 */ /* 0x000fe200078fd8ff */
[----:B------:R-:W3:Y:S01]  /*0650*/  LDCU UR5, c[0x0][0x3a0] ;  /* 0x00007400ff0577ac */ /* 0x000ee20008000800 */
[----:B------:R-:W-:Y:S01]  /*0660*/  LOP3.LUT R29, R3, 0x10, RZ, 0xfc, !PT ;  /* 0x00000010031d7812 */ /* 0x000fe200078efcff */
[----:B------:R-:W4:Y:S01]  /*0670*/  I2F.RP R7, R5 ;  /* 0x0000000500077306 */ /* 0x000f220000209400 */
[----:B------:R-:W-:Y:S01]  /*0680*/  IABS R20, R11 ;  /* 0x0000000b00147213 */ /* 0x000fe20000000000 */
[----:B------:R-:W-:-:S02]  /*0690*/  VIADD R10, R11, 0x18 ;  /* 0x000000180b0a7836 */ /* 0x000fc40000000000 */
[C---:B------:R-:W-:Y:S02]  /*06a0*/  VIADD R25, R11.reuse, 0x10 ;  /* 0x000000100b197836 */ /* 0x040fe40000000000 */
[----:B------:R-:W-:Y:S02]  /*06b0*/  VIADD R21, R11, 0x8 ;  /* 0x000000080b157836 */ /* 0x000fe40000000000 */
[----:B-1----:R-:W1:Y:S01]  /*06c0*/  MUFU.RCP R9, R9 ;  /* 0x0000000900097308 */ /* 0x002e620000001000 */
[----:B------:R-:W-:Y:S02]  /*06d0*/  ISETP.GE.AND P2, PT, R25, RZ, PT ;  /* 0x000000ff1900720c */ /* 0x000fe40003f46270 */
[----:B------:R-:W-:Y:S01]  /*06e0*/  IABS R26, R21 ;  /* 0x00000015001a7213 */ /* 0x000fe20000000000 */
[----:B0-----:R-:W-:-:S04]  /*06f0*/  IMAD R33, R2, R35, RZ ;  /* 0x0000002302217224 */ /* 0x001fc800078e02ff */
[----:B----4-:R-:W0:Y:S01]  /*0700*/  MUFU.RCP R7, R7 ;  /* 0x0000000700077308 */ /* 0x010e220000001000 */
[----:B------:R-:W-:Y:S02]  /*0710*/  IMAD.SHL.U32 R35, R35, 0x20, RZ ;  /* 0x0000002023237824 */ /* 0x000fe400078e00ff */
[----:B-1----:R-:W-:-:S05]  /*0720*/  VIADD R14, R9, 0xffffffe ;  /* 0x0ffffffe090e7836 */ /* 0x002fca0000000000 */
[----:B------:R1:W4:Y:S01]  /*0730*/  F2I.FTZ.U32.TRUNC.NTZ R15, R14 ;  /* 0x0000000e000f7305 */ /* 0x000322000021f000 */
[----:B0-----:R-:W-:-:S07]  /*0740*/  VIADD R12, R7, 0xffffffe ;  /* 0x0ffffffe070c7836 */ /* 0x001fce0000000000 */
[----:B------:R0:W5:Y:S01]  /*0750*/  F2I.FTZ.U32.TRUNC.NTZ R13, R12 ;  /* 0x0000000c000d7305 */ /* 0x000162000021f000 */
[----:B-1----:R-:W-:Y:S02]  /*0760*/  IMAD.MOV.U32 R14, RZ, RZ, RZ ;  /* 0x000000ffff0e7224 */ /* 0x002fe400078e00ff */
[----:B----4-:R-:W-:Y:S02]  /*0770*/  IMAD.MOV R17, RZ, RZ, -R15 ;  /* 0x000000ffff117224 */ /* 0x010fe400078e0a0f */
[----:B0-----:R-:W-:Y:S02]  /*0780*/  IMAD.MOV.U32 R12, RZ, RZ, RZ ;  /* 0x000000ffff0c7224 */ /* 0x001fe400078e00ff */
[----:B------:R-:W-:Y:S01]  /*0790*/  IMAD R9, R17, R4, RZ ;  /* 0x0000000411097224 */ /* 0x000fe200078e02ff */
[----:B------:R-:W-:Y:S01]  /*07a0*/  IABS R17, R25 ;  /* 0x0000001900117213 */ /* 0x000fe20000000000 */
[----:B-----5:R-:W-:Y:S02]  /*07b0*/  IMAD.MOV R16, RZ, RZ, -R13 ;  /* 0x000000ffff107224 */ /* 0x020fe400078e0a0d */
[----:B------:R-:W-:Y:S01]  /*07c0*/  IMAD.HI.U32 R14, R15, R9, R14 ;  /* 0x000000090f0e7227 */ /* 0x000fe200078e000e */
[----:B------:R-:W-:-:S02]  /*07d0*/  IABS R9, R10 ;  /* 0x0000000a00097213 */ /* 0x000fc40000000000 */
[----:B------:R-:W-:Y:S01]  /*07e0*/  IABS R15, R0 ;  /* 0x00000000000f7213 */ /* 0x000fe20000000000 */
[----:B------:R-:W-:-:S04]  /*07f0*/  IMAD R7, R16, R5, RZ ;  /* 0x0000000510077224 */ /* 0x000fc800078e02ff */
[----:B------:R-:W-:-:S04]  /*0800*/  IMAD.HI.U32 R16, R13, R7, R12 ;  /* 0x000000070d107227 */ /* 0x000fc800078e000c */
[----:B------:R-:W-:Y:S02]  /*0810*/  IMAD.MOV.U32 R12, RZ, RZ, R9 ;  /* 0x000000ffff0c7224 */ /* 0x000fe400078e0009 */
[----:B------:R-:W-:Y:S02]  /*0820*/  IMAD.MOV.U32 R13, RZ, RZ, R15 ;  /* 0x000000ffff0d7224 */ /* 0x000fe400078e000f */
[----:B------:R-:W-:-:S04]  /*0830*/  IMAD.HI.U32 R7, R16, R12, RZ ;  /* 0x0000000c10077227 */ /* 0x000fc800078e00ff */
[----:B------:R-:W-:-:S04]  /*0840*/  IMAD.HI.U32 R14, R14, R13, RZ ;  /* 0x0000000d0e0e7227 */ /* 0x000fc800078e00ff */
[----:B------:R-:W-:Y:S02]  /*0850*/  IMAD.MOV R7, RZ, RZ, -R7 ;  /* 0x000000ffff077224 */ /* 0x000fe400078e0a07 */
[----:B------:R-:W-:Y:S02]  /*0860*/  IMAD.MOV R14, RZ, RZ, -R14 ;  /* 0x000000ffff0e7224 */ /* 0x000fe400078e0a0e */
[C---:B------:R-:W-:Y:S01]  /*0870*/  IMAD R12, R5.reuse, R7, R12 ;  /* 0x00000007050c7224 */ /* 0x040fe200078e020c */
[----:B------:R-:W-:Y:S01]  /*0880*/  SHF.R.S32.HI R7, RZ, 0x1f, R36 ;  /* 0x0000001fff077819 */ /* 0x000fe20000011424 */
[----:B------:R-:W-:Y:S02]  /*0890*/  IMAD R13, R4, R14, R13 ;  /* 0x0000000e040d7224 */ /* 0x000fe400078e020d */
[----:B------:R-:W-:Y:S01]  /*08a0*/  IMAD.HI.U32 R14, R16, R17, RZ ;  /* 0x00000011100e7227 */ /* 0x000fe200078e00ff */
[----:B------:R-:W-:Y:S02]  /*08b0*/  ISETP.GT.U32.AND P0, PT, R5, R12, PT ;  /* 0x0000000c0500720c */ /* 0x000fe40003f04070 */
[----:B------:R-:W-:Y:S01]  /*08c0*/  ISETP.GT.U32.AND P1, PT, R4, R13, PT ;  /* 0x0000000d0400720c */ /* 0x000fe20003f24070 */
[----:B------:R-:W-:Y:S01]  /*08d0*/  IMAD.SHL.U32 R9, R8, 0x2, RZ ;  /* 0x0000000208097824 */ /* 0x000fe200078e00ff */
[----:B------:R-:W-:Y:S01]  /*08e0*/  LEA.HI R36, R7, R36, RZ, 0x5 ;  /* 0x0000002407247211 */ /* 0x000fe200078f28ff */
[----:B------:R-:W-:-:S03]  /*08f0*/  IMAD.MOV R14, RZ, RZ, -R14 ;  /* 0x000000ffff0e7224 */ /* 0x000fc600078e0a0e */
[----:B------:R-:W-:Y:S01]  /*0900*/  LOP3.LUT R15, R9, 0x1fe, RZ, 0xc0, !PT ;  /* 0x000001fe090f7812 */ /* 0x000fe200078ec0ff */
[----:B------:R-:W-:Y:S01]  /*0910*/  IMAD R14, R5, R14, R17 ;  /* 0x0000000e050e7224 */ /* 0x000fe200078e0211 */
[----:B------:R-:W-:Y:S01]  /*0920*/  SHF.R.S32.HI R36, RZ, 0x5, R36 ;  /* 0x00000005ff247819 */ /* 0x000fe20000011424 */
[----:B------:R-:W-:Y:S01]  /*0930*/  IMAD.HI.U32 R17, R16, R26, RZ ;  /* 0x0000001a10117227 */ /* 0x000fe200078e00ff */
[----:B------:R-:W-:Y:S02]  /*0940*/  LOP3.LUT R7, R15, 0x30, R18, 0x78, !PT ;  /* 0x000000300f077812 */ /* 0x000fe400078e7812 */
[C---:B------:R-:W-:Y:S01]  /*0950*/  ISETP.GT.U32.AND P5, PT, R5.reuse, R14, PT ;  /* 0x0000000e0500720c */ /* 0x040fe20003fa4070 */
[----:B------:R-:W-:Y:S01]  /*0960*/  @!P0 IMAD.IADD R12, R12, 0x1, -R5 ;  /* 0x000000010c0c8824 */ /* 0x000fe200078e0a05 */
[----:B------:R-:W-:Y:S01]  /*0970*/  ISETP.GE.AND P0, PT, R10, RZ, PT ;  /* 0x000000ff0a00720c */ /* 0x000fe20003f06270 */
[----:B------:R-:W-:Y:S01]  /*0980*/  IMAD.MOV R17, RZ, RZ, -R17 ;  /* 0x000000ffff117224 */ /* 0x000fe200078e0a11 */
[----:B------:R-:W-:Y:S01]  /*0990*/  SHF.R.S32.HI R10, RZ, 0x2, R8 ;  /* 0x00000002ff0a7819 */ /* 0x000fe20000011408 */
[----:B------:R-:W-:Y:S01]  /*09a0*/  IMAD.SHL.U32 R15, R8, 0x10, RZ ;  /* 0x00000010080f7824 */ /* 0x000fe200078e00ff */
[----:B------:R-:W-:Y:S01]  /*09b0*/  ISETP.GT.U32.AND P4, PT, R5, R12, PT ;  /* 0x0000000c0500720c */ /* 0x000fe20003f84070 */
[----:B------:R-:W-:Y:S01]  /*09c0*/  @!P1 IMAD.IADD R13, R13, 0x1, -R4 ;  /* 0x000000010d0d9824 */ /* 0x000fe200078e0a04 */
[----:B------:R-:W-:Y:S01]  /*09d0*/  ISETP.GE.AND P1, PT, R11, RZ, PT ;  /* 0x000000ff0b00720c */ /* 0x000fe20003f26270 */
[----:B------:R-:W-:Y:S01]  /*09e0*/  IMAD.HI.U32 R16, R16, R20, RZ ;  /* 0x0000001410107227 */ /* 0x000fe200078e00ff */
[----:B------:R-:W-:-:S02]  /*09f0*/  LOP3.LUT R18, R15, 0x600, RZ, 0xc0, !PT ;  /* 0x000006000f127812 */ /* 0x000fc400078ec0ff */
[----:B------:R-:W-:Y:S01]  /*0a00*/  ISETP.GT.U32.AND P3, PT, R4, R13, PT ;  /* 0x0000000d0400720c */ /* 0x000fe20003f64070 */
[C---:B------:R-:W-:Y:S01]  /*0a10*/  IMAD R26, R5.reuse, R17, R26 ;  /* 0x00000011051a7224 */ /* 0x040fe200078e021a */
[----:B------:R-:W-:Y:S01]  /*0a20*/  LOP3.LUT R24, R18, 0x30, R19, 0xf8, !PT ;  /* 0x0000003012187812 */ /* 0x000fe200078ef813 */
[----:B------:R-:W-:Y:S01]  /*0a30*/  IMAD.MOV R16, RZ, RZ, -R16 ;  /* 0x000000ffff107224 */ /* 0x000fe200078e0a10 */
[----:B------:R-:W-:Y:S01]  /*0a40*/  SHF.R.S32.HI R11, RZ, 0x6, R8 ;  /* 0x00000006ff0b7819 */ /* 0x000fe20000011408 */
[--C-:B------:R-:W-:Y:S01]  /*0a50*/  @!P5 IMAD.IADD R14, R14, 0x1, -R5.reuse ;  /* 0x000000010e0ed824 */ /* 0x100fe200078e0a05 */
[C---:B------:R-:W-:Y:S01]  /*0a60*/  ISETP.GT.U32.AND P6, PT, R5.reuse, R26, PT ;  /* 0x0000001a0500720c */ /* 0x040fe20003fc4070 */
[C---:B------:R-:W-:Y:S01]  /*0a70*/  IMAD R18, R5.reuse, R16, R20 ;  /* 0x0000001005127224 */ /* 0x040fe200078e0214 */
[----:B------:R-:W-:Y:S01]  /*0a80*/  SGXT R10, R10, 0x1 ;  /* 0x000000010a0a781a */ /* 0x000fe20000000200 */
[----:B------:R-:W-:Y:S01]  /*0a90*/  @!P4 IMAD.IADD R12, R12, 0x1, -R5 ;  /* 0x000000010c0cc824 */ /* 0x000fe200078e0a05 */
[----:B------:R-:W-:Y:S01]  /*0aa0*/  LOP3.LUT R24, R24, 0x30, R9, 0x78, !PT ;  /* 0x0000003018187812 */ /* 0x000fe200078e7809 */
[----:B------:R-:W-:Y:S01]  /*0ab0*/  IMAD.SHL.U32 R17, R8, 0x40, RZ ;  /* 0x0000004008117824 */ /* 0x000fe200078e00ff */
[----:B------:R-:W-:Y:S01]  /*0ac0*/  ISETP.GT.U32.AND P4, PT, R5, R18, PT ;  /* 0x000000120500720c */ /* 0x000fe20003f84070 */
[----:B------:R-:W-:Y:S01]  /*0ad0*/  @!P3 IMAD.IADD R13, R13, 0x1, -R4 ;  /* 0x000000010d0db824 */ /* 0x000fe200078e0a04 */
[----:B------:R-:W-:Y:S01]  /*0ae0*/  ISETP.GE.AND P3, PT, R0, RZ, PT ;  /* 0x000000ff0000720c */ /* 0x000fe20003f66270 */
[----:B------:R-:W-:Y:S01]  /*0af0*/  IMAD.SHL.U32 R4, R8, 0x20, RZ ;  /* 0x0000002008047824 */ /* 0x000fe200078e00ff */
[----:B------:R-:W-:Y:S01]  /*0b00*/  SGXT R8, R11, 0x1 ;  /* 0x000000010b08781a */ /* 0x000fe20000000200 */
[----:B------:R-:W-:Y:S01]  /*0b10*/  @!P0 IMAD.MOV R12, RZ, RZ, -R12 ;  /* 0x000000ffff0c8224 */ /* 0x000fe200078e0a0c */
[----:B------:R-:W-:Y:S01]  /*0b20*/  LOP3.LUT R11, R10, 0x90, RZ, 0xc0, !PT ;  /* 0x000000900a0b7812 */ /* 0x000fe200078ec0ff */
[----:B------:R-:W-:Y:S01]  /*0b30*/  @!P6 IMAD.IADD R26, R26, 0x1, -R5 ;  /* 0x000000011a1ae824 */ /* 0x000fe200078e0a05 */
[----:B------:R-:W-:Y:S01]  /*0b40*/  ISETP.GT.U32.AND P6, PT, R5, R14, PT ;  /* 0x0000000e0500720c */ /* 0x000fe20003fc4070 */
[----:B------:R-:W-:Y:S01]  /*0b50*/  IMAD.MOV.U32 R10, RZ, RZ, R13 ;  /* 0x000000ffff0a7224 */ /* 0x000fe200078e000d */
[----:B------:R-:W-:-:S02]  /*0b60*/  LOP3.LUT R8, R8, 0x90, RZ, 0xc0, !PT ;  /* 0x0000009008087812 */ /* 0x000fc400078ec0ff */
[----:B------:R-:W-:Y:S01]  /*0b70*/  LOP3.LUT R16, R11, 0x60, R4, 0xf8, !PT ;  /* 0x000000600b107812 */ /* 0x000fe200078ef804 */
[----:B------:R-:W-:Y:S01]  /*0b80*/  @!P4 IMAD.IADD R18, R18, 0x1, -R5 ;  /* 0x000000011212c824 */ /* 0x000fe200078e0a05 */
[C---:B------:R-:W-:Y:S01]  /*0b90*/  ISETP.GT.U32.AND P4, PT, R5.reuse, R26, PT ;  /* 0x0000001a0500720c */ /* 0x040fe20003f84070 */
[----:B------:R-:W-:Y:S01]  /*0ba0*/  @!P3 IMAD.MOV R10, RZ, RZ, -R10 ;  /* 0x000000ffff0ab224 */ /* 0x000fe200078e0a0a */
[--C-:B------:R-:W-:Y:S01]  /*0bb0*/  LOP3.LUT R20, R8, 0x17e, R9.reuse, 0x78, !PT ;  /* 0x0000017e08147812 */ /* 0x100fe200078e7809 */
[----:B------:R-:W0:Y:S01]  /*0bc0*/  LDC R11, c[0x0][0x3b0] ;  /* 0x0000ec00ff0b7b82 */ /* 0x000e220000000800 */
[----:B------:R-:W-:Y:S02]  /*0bd0*/  ISETP.GT.U32.AND P3, PT, R5, R18, PT ;  /* 0x000000120500720c */ /* 0x000fe40003f64070 */
[----:B------:R-:W-:Y:S01]  /*0be0*/  LOP3.LUT R9, R16, 0x10, R9, 0x78, !PT ;  /* 0x0000001010097812 */ /* 0x000fe200078e7809 */
[----:B------:R-:W-:Y:S01]  /*0bf0*/  @!P6 IMAD.IADD R14, R14, 0x1, -R5 ;  /* 0x000000010e0ee824 */ /* 0x000fe200078e0a05 */
[----:B------:R-:W-:-:S02]  /*0c00*/  LOP3.LUT R17, R17, 0x1c0, RZ, 0xc0, !PT ;  /* 0x000001c011117812 */ /* 0x000fc400078ec0ff */
[----:B------:R-:W-:Y:S01]  /*0c10*/  LOP3.LUT R28, R15, 0x100, RZ, 0xc0, !PT ;  /* 0x000001000f1c7812 */ /* 0x000fe200078ec0ff */
[----:B------:R-:W1:Y:S01]  /*0c20*/  LDC R16, c[0x0][0x3a8] ;  /* 0x0000ea00ff107b82 */ /* 0x000e620000000800 */
[----:B------:R-:W-:Y:S01]  /*0c30*/  ISETP.GE.AND P6, PT, R21, RZ, PT ;  /* 0x000000ff1500720c */ /* 0x000fe20003fc6270 */
[----:B------:R-:W-:Y:S01]  /*0c40*/  @!P4 IMAD.IADD R26, R26, 0x1, -R5 ;  /* 0x000000011a1ac824 */ /* 0x000fe200078e0a05 */
[----:B------:R-:W-:Y:S01]  /*0c50*/  IADD3 R21, PT, PT, R24, UR4, R17 ;  /* 0x0000000418157c10 */ /* 0x000fe2000fffe011 */
[----:B------:R-:W-:Y:S01]  /*0c60*/  @!P2 IMAD.MOV R14, RZ, RZ, -R14 ;  /* 0x000000ffff0ea224 */ /* 0x000fe200078e0a0e */
[----:B------:R-:W-:Y:S01]  /*0c70*/  IADD3 R28, PT, PT, R9, UR4, R28 ;  /* 0x00000004091c7c10 */ /* 0x000fe2000fffe01c */
[----:B------:R-:W-:Y:S01]  /*0c80*/  @!P3 IMAD.IADD R18, R18, 0x1, -R5 ;  /* 0x000000011212b824 */ /* 0x000fe200078e0a05 */
[----:B------:R-:W-:Y:S01]  /*0c90*/  ISETP.NE.AND P5, PT, R22, RZ, PT ;  /* 0x000000ff1600720c */ /* 0x000fe20003fa5270 */
[----:B------:R-:W4:Y:S01]  /*0ca0*/  LDC.64 R24, c[0x0][0x388] ;  /* 0x0000e200ff187b82 */ /* 0x000f220000000a00 */
[----:B------:R-:W-:Y:S01]  /*0cb0*/  ISETP.NE.AND P3, PT, R23, RZ, PT ;  /* 0x000000ff1700720c */ /* 0x000fe20003f65270 */
[----:B------:R-:W-:Y:S01]  /*0cc0*/  @!P1 IMAD.MOV R18, RZ, RZ, -R18 ;  /* 0x000000ffff129224 */ /* 0x000fe200078e0a12 */
[----:B------:R-:W-:-:S02]  /*0cd0*/  LOP3.LUT R23, RZ, R23, RZ, 0x33, !PT ;  /* 0x00000017ff177212 */ /* 0x000fc400078e33ff */
[----:B------:R-:W-:Y:S01]  /*0ce0*/  LOP3.LUT R5, R4, 0x60, RZ, 0xc0, !PT ;  /* 0x0000006004057812 */ /* 0x000fe200078ec0ff */
[----:B------:R-:W-:Y:S01]  /*0cf0*/  @!P6 IMAD.MOV R26, RZ, RZ, -R26 ;  /* 0x000000ffff1ae224 */ /* 0x000fe200078e0a1a */
[C---:B------:R-:W-:Y:S01]  /*0d00*/  SEL R12, R23.reuse, R12, !P3 ;  /* 0x0000000c170c7207 */ /* 0x040fe20005800000 */
[----:B------:R-:W5:Y:S01]  /*0d10*/  LDC.64 R8, c[0x0][0x380] ;  /* 0x0000e000ff087b82 */ /* 0x000f620000000a00 */
[C---:B------:R-:W-:Y:S02]  /*0d20*/  SEL R14, R23.reuse, R14, !P3 ;  /* 0x0000000e170e7207 */ /* 0x040fe40005800000 */
[C---:B------:R-:W-:Y:S01]  /*0d30*/  SEL R26, R23.reuse, R26, !P3 ;  /* 0x0000001a171a7207 */ /* 0x040fe20005800000 */
[-C--:B0-----:R-:W-:Y:S01]  /*0d40*/  IMAD R12, R12, R11.reuse, RZ ;  /* 0x0000000b0c0c7224 */ /* 0x081fe200078e02ff */
[----:B------:R-:W-:Y:S01]  /*0d50*/  SEL R18, R23, R18, !P3 ;  /* 0x0000001217127207 */ /* 0x000fe20005800000 */
[-C--:B------:R-:W-:Y:S01]  /*0d60*/  IMAD R14, R14, R11.reuse, RZ ;  /* 0x0000000b0e0e7224 */ /* 0x080fe200078e02ff */
[----:B------:R-:W-:Y:S01]  /*0d70*/  @!P5 LOP3.LUT R10, RZ, R22, RZ, 0x33, !PT ;  /* 0x00000016ff0ad212 */ /* 0x000fe200078e33ff */
[----:B------:R-:W-:-:S02]  /*0d80*/  IMAD R23, R26, R11, RZ ;  /* 0x0000000b1a177224 */ /* 0x000fc400078e02ff */
[-C--:B-1----:R-:W-:Y:S02]  /*0d90*/  IMAD R34, R3, R16.reuse, RZ ;  /* 0x0000001003227224 */ /* 0x082fe400078e02ff */
[----:B------:R-:W-:Y:S02]  /*0da0*/  IMAD R32, R29, R16, RZ ;  /* 0x000000101d207224 */ /* 0x000fe400078e02ff */
[----:B------:R-:W-:Y:S01]  /*0db0*/  IMAD R18, R18, R11, RZ ;  /* 0x0000000b12127224 */ /* 0x000fe200078e02ff */
[-C--:B----4-:R-:W-:Y:S01]  /*0dc0*/  LEA R38, P0, R12, R24.reuse, 0x1 ;  /* 0x000000180c267211 */ /* 0x090fe200078008ff */
[----:B--2---:R-:W-:Y:S01]  /*0dd0*/  IMAD R10, R10, UR8, RZ ;  /* 0x000000080a0a7c24 */ /* 0x004fe2000f8e02ff */
[-C--:B------:R-:W-:Y:S01]  /*0de0*/  LEA R26, P1, R14, R24.reuse, 0x1 ;  /* 0x000000180e1a7211 */ /* 0x080fe200078208ff */
[----:B------:R-:W-:Y:S01]  /*0df0*/  IMAD.SHL.U32 R37, R16, 0x20, RZ ;  /* 0x0000002010257824 */ /* 0x000fe200078e00ff */
[-C--:B------:R-:W-:Y:S01]  /*0e00*/  LEA R22, P2, R23, R24.reuse, 0x1 ;  /* 0x0000001817167211 */ /* 0x080fe200078408ff */
[----:B------:R-:W-:Y:S01]  /*0e10*/  IMAD.WIDE R40, R10, 0x2, RZ ;  /* 0x000000020a287825 */ /* 0x000fe200078e02ff */
[----:B------:R-:W-:-:S02]  /*0e20*/  LEA R24, P3, R18, R24, 0x1 ;  /* 0x0000001812187211 */ /* 0x000fc400078608ff */
[-C--:B-----5:R-:W-:Y:S02]  /*0e30*/  LEA R30, P4, R32, R8.reuse, 0x1 ;  /* 0x00000008201e7211 */ /* 0x0a0fe400078808ff */
[----:B------:R-:W-:Y:S02]  /*0e40*/  LEA R31, P5, R34, R8, 0x1 ;  /* 0x00000008221f7211 */ /* 0x000fe400078a08ff */
[-C--:B------:R-:W-:Y:S02]  /*0e50*/  LEA.HI.X.SX32 R39, R12, R25.reuse, 0x1, P0 ;  /* 0x000000190c277211 */ /* 0x080fe400000f0eff */
[----:B------:R-:W-:Y:S02]  /*0e60*/  CS2R R12, SRZ ;  /* 0x00000000000c7805 */ /* 0x000fe4000001ff00 */
[----:B------:R-:W-:Y:S02]  /*0e70*/  LEA.HI.X.SX32 R27, R14, R25, 0x1, P1 ;  /* 0x000000190e1b7211 */ /* 0x000fe400008f0eff */
[----:B------:R-:W-:-:S02]  /*0e80*/  CS2R R14, SRZ ;  /* 0x00000000000e7805 */ /* 0x000fc4000001ff00 */
[-C--:B------:R-:W-:Y:S02]  /*0e90*/  LEA.HI.X.SX32 R23, R23, R25.reuse, 0x1, P2 ;  /* 0x0000001917177211 */ /* 0x080fe400010f0eff */
[----:B------:R-:W-:Y:S02]  /*0ea0*/  LEA.HI.X.SX32 R25, R18, R25, 0x1, P3 ;  /* 0x0000001912197211 */ /* 0x000fe400018f0eff */
[-C--:B------:R-:W-:Y:S02]  /*0eb0*/  LEA.HI.X.SX32 R32, R32, R9.reuse, 0x1, P4 ;  /* 0x0000000920207211 */ /* 0x080fe400020f0eff */
[----:B---3--:R-:W-:-:S07]  /*0ec0*/  LEA.HI.X.SX32 R34, R34, R9, 0x1, P5 ;  /* 0x0000000922227211 */ /* 0x008fce00028f0eff */
.L_x_1:
[----:B------:R-:W-:Y:S02]  /*0ed0*/  ISETP.GE.AND P3, PT, R29, UR5, PT ;  /* 0x000000051d007c0c */ /* 0x000fe4000bf66270 */
[----:B------:R-:W-:Y:S02]  /*0ee0*/  ISETP.GE.AND P0, PT, R3, UR5, PT ;  /* 0x0000000503007c0c */ /* 0x000fe4000bf06270 */
[C---:B------:R-:W-:Y:S02]  /*0ef0*/  IADD3 R16, P1, PT, R40.reuse, R30, RZ ;  /* 0x0000001e28107210 */ /* 0x040fe40007f3e0ff */
[----:B------:R-:W-:Y:S02]  /*0f00*/  IADD3 R18, P2, PT, R40, R31, RZ ;  /* 0x0000001f28127210 */ /* 0x000fe40007f5e0ff */
[----:B------:R-:W-:Y:S01]  /*0f10*/  PRMT R43, RZ, 0x7610, R43 ;  /* 0x00007610ff2b7816 */ /* 0x000fe2000000002b */
[C---:B------:R-:W-:Y:S01]  /*0f20*/  IMAD.X R17, R41.reuse, 0x1, R32, P1 ;  /* 0x0000000129117824 */ /* 0x040fe200008e0620 */
[----:B------:R-:W-:Y:S01]  /*0f30*/  PRMT R45, RZ, 0x7610, R45 ;  /* 0x00007610ff2d7816 */ /* 0x000fe2000000002d */
[----:B------:R-:W-:Y:S01]  /*0f40*/  IMAD.X R19, R41, 0x1, R34, P2 ;  /* 0x0000000129137824 */ /* 0x000fe200010e0622 */
[----:B------:R-:W-:-:S02]  /*0f50*/  ISETP.GE.AND P1, PT, R2, UR5, PT ;  /* 0x0000000502007c0c */ /* 0x000fc4000bf26270 */
[----:B------:R0:W2:Y:S04]  /*0f60*/  @!P3 LDG.E.U16 R43, desc[UR6][R16.64] ;  /* 0x00000006102bb981 */ /* 0x0000a8000c1e1500 */
[----:B------:R1:W3:Y:S01]  /*0f70*/  @!P0 LDG.E.U16 R45, desc[UR6][R18.64] ;  /* 0x00000006122d8981 */ /* 0x0002e2000c1e1500 */
[----:B------:R-:W-:Y:S01]  /*0f80*/  PRMT R44, RZ, 0x7610, R44 ;  /* 0x00007610ff2c7816 */ /* 0x000fe2000000002c */
[C---:B------:R-:W-:Y:S01]  /*0f90*/  IMAD.WIDE R10, R33.reuse, 0x2, R24 ;  /* 0x00000002210a7825 */ /* 0x040fe200078e0218 */
[----:B------:R-:W-:Y:S01]  /*0fa0*/  PRMT R42, RZ, 0x7610, R42 ;  /* 0x00007610ff2a7816 */ /* 0x000fe2000000002a */
[----:B------:R-:W-:Y:S02]  /*0fb0*/  BAR.SYNC.DEFER_BLOCKING 0x0 ;  /* 0x0000000000007b1d */ /* 0x000fe40000010000 */
[----:B------:R-:W-:-:S04]  /*0fc0*/  IMAD.WIDE R8, R33, 0x2, R22 ;  /* 0x0000000221087825 */ /* 0x000fc800078e0216 */
[----:B0-----:R-:W-:-:S04]  /*0fd0*/  IMAD.WIDE R16, R33, 0x2, R26 ;  /* 0x0000000221107825 */ /* 0x001fc800078e021a */
[----:B-1----:R-:W-:Y:S01]  /*0fe0*/  IMAD.WIDE R18, R33, 0x2, R38 ;  /* 0x0000000221127825 */ /* 0x002fe200078e0226 */
[----:B------:R0:W4:Y:S04]  /*0ff0*/  @!P1 LDG.E.U16 R44, desc[UR6][R10.64] ;  /* 0x000000060a2c9981 */ /* 0x000128000c1e1500 */
[----:B------:R1:W5:Y:S01]  /*1000*/  @!P1 LDG.E.U16 R42, desc[UR6][R8.64] ;  /* 0x00000006082a9981 */ /* 0x000362000c1e1500 */
[----:B0-----:R-:W-:Y:S02]  /*1010*/  PRMT R10, RZ, 0x7610, R10 ;  /* 0x00007610ff0a7816 */ /* 0x001fe4000000000a */
[----:B-1----:R-:W-:-:S04]  /*1020*/  PRMT R8, RZ, 0x7610, R8 ;  /* 0x00007610ff087816 */ /* 0x002fc80000000008 */
[----:B------:R-:W5:Y:S04]  /*1030*/  @!P1 LDG.E.U16 R10, desc[UR6][R18.64] ;  /* 0x00000006120a9981 */ /* 0x000f68000c1e1500 */
[----:B------:R-:W5:Y:S01]  /*1040*/  @!P1 LDG.E.U16 R8, desc[UR6][R16.64] ;  /* 0x0000000610089981 */ /* 0x000f62000c1e1500 */
[----:B------:R-:W-:-:S05]  /*1050*/  VIADD R36, R36, 0xffffffff ;  /* 0xffffffff24247836 */ /* 0x000fca0000000000 */
[----:B------:R-:W-:Y:S01]  /*1060*/  ISETP.NE.U32.AND P0, PT, R36, RZ, PT ;  /* 0x000000ff2400720c */ /* 0x000fe20003f05070 */
[----:B------:R-:W-:Y:S01]  /*1070*/  UIADD3 UR5, UPT, UPT, UR5, -0x20, URZ ;  /* 0xffffffe005057890 */ /* 0x000fe2000fffe0ff */
[----:B------:R-:W-:-:S04]  /*1080*/  IMAD.WIDE R38, R35, 0x2, R38 ;  /* 0x0000000223267825 */ /* 0x000fc800078e0226 */
[----:B------:R-:W-:-:S04]  /*1090*/  IMAD.WIDE R26, R35, 0x2, R26 ;  /* 0x00000002231a7825 */ /* 0x000fc800078e021a */
[----:B------:R-:W-:-:S04]  /*10a0*/  IMAD.WIDE R22, R35, 0x2, R22 ;  /* 0x0000000223167825 */ /* 0x000fc800078e0216 */
[----:B------:R-:W-:-:S04]  /*10b0*/  IMAD.WIDE R24, R35, 0x2, R24 ;  /* 0x0000000223187825 */ /* 0x000fc800078e0218 */
[----:B------:R-:W-:Y:S01]  /*10c0*/  IMAD.WIDE R40, R37, 0x2, R40 ;  /* 0x0000000225287825 */ /* 0x000fe200078e0228 */
[----:B--2---:R-:W-:Y:S04]  /*10d0*/  STS.U16 [R20+UR4+0xa00], R43 ;  /* 0x000a002b14007988 */ /* 0x004fe80008000404 */
[----:B---3--:R-:W-:Y:S04]  /*10e0*/  STS.U16 [R20+UR4+0x800], R45 ;  /* 0x0008002d14007988 */ /* 0x008fe80008000404 */
[----:B----4-:R-:W-:Y:S04]  /*10f0*/  STS.U16 [R7+UR4], R44 ;  /* 0x0000002c07007988 */ /* 0x010fe80008000404 */
[----:B-----5:R-:W-:Y:S04]  /*1100*/  STS.U16 [R7+UR4+0x200], R42 ;  /* 0x0002002a07007988 */ /* 0x020fe80008000404 */
[----:B------:R-:W-:Y:S04]  /*1110*/  STS.U16 [R7+UR4+0x600], R10 ;  /* 0x0006000a07007988 */ /* 0x000fe80008000404 */
[----:B------:R-:W-:Y:S01]  /*1120*/  STS.U16 [R7+UR4+0x400], R8 ;  /* 0x0004000807007988 */ /* 0x000fe20008000404 */
[----:B------:R-:W-:Y:S06]  /*1130*/  BAR.SYNC.DEFER_BLOCKING 0x0 ;  /* 0x0000000000007b1d */ /* 0x000fec0000010000 */
[----:B------:R-:W-:Y:S04]  /*1140*/  LDSM.16.MT88.4 R16, [R28+0x800] ;  /* 0x000800001c10783b */ /* 0x000fe80000004200 */
[----:B------:R-:W0:Y:S02]  /*1150*/  LDSM.16.M88.4 R8, [R21] ;  /* 0x000000001508783b */ /* 0x000e240000000200 */
[----:B0-----:R-:W-:Y:S02]  /*1160*/  HMMA.16816.F32 R12, R16, R8, R12 ;  /* 0x00000008100c723c */ /* 0x001fe4000000180c */
[----:B------:R-:W0:-:S15]  /*1170*/  LDSM.16.MT88.4 R16, [R28+0xa00] ;  /* 0x000a00001c10783b */ /* 0x000e1e0000004200 */
[----:B------:R-:W-:-:S03]  /*1180*/  NOP ;  /* 0x0000000000007918 */ /* 0x000fc60000000000 */
[----:B0-----:R-:W-:Y:S01]  /*1190*/  HMMA.16816.F32 R12, R16, R10, R12 ;  /* 0x0000000a100c723c */ /* 0x001fe2000000180c */
[----:B------:R-:W-:-:S04]  /*11a0*/  NOP ;  /* 0x0000000000007918 */ /* 0x000fc80000000000 */
[----:B------:R-:W-:-:S15]  /*11b0*/  @P0 BRA `(.L_x_1) ;  /* 0xfffffffc00440947 */ /* 0x000fde000383ffff */
[----:B------:R-:W-:Y:S02]  /*11c0*/  F2FP.F16.F32.PACK_AB R14, R15, R14 ;  /* 0x0000000e0f0e723e */ /* 0x000fe400000000ff */
[----:B------:R-:W-:-:S07]  /*11d0*/  F2FP.F16.F32.PACK_AB R12, R13, R12 ;  /* 0x0000000c0d0c723e */ /* 0x000fce00000000ff */
.L_x_0:
[----:B------:R-:W0:Y:S01]  /*11e0*/  S2R R10, SR_TID.X ;  /* 0x00000000000a7919 */ /* 0x000e220000002100 */
[----:B------:R-:W1:Y:S01]  /*11f0*/  S2UR UR5, SR_CgaCtaId ;  /* 0x00000000000579c3 */ /* 0x000e620000008800 */
[----:B------:R-:W-:Y:S01]  /*1200*/  LOP3.LUT R9, R4, 0x300, RZ, 0xc0, !PT ;  /* 0x0000030004097812 */ /* 0x000fe200078ec0ff */
[----:B------:R-:W-:-:S06]  /*1210*/  UMOV UR4, 0x400 ;  /* 0x0000040000047882 */ /* 0x000fcc0000000000 */
[----:B------:R-:W-:Y:S01]  /*1220*/  BAR.SYNC.DEFER_BLOCKING 0x0 ;  /* 0x0000000000007b1d */ /* 0x000fe20000010000 */
[----:B------:R-:W-:Y:S01]  /*1230*/  PRMT R13, R12, 0x7632, R13 ;  /* 0x000076320c0d7816 */ /* 0x000fe2000000000d */
[----:B------:R-:W-:Y:S01]  /*1240*/  IMAD R9, R2, 0x4, R9 ;  /* 0x0000000402097824 */ /* 0x000fe200078e0209 */
[----:B------:R-:W-:-:S03]  /*1250*/  PRMT R15, R14, 0x7632, R15 ;  /* 0x000076320e0f7816 */ /* 0x000fc6000000000f */
[----:B------:R-:W2:Y:S01]  /*1260*/  LDCU.128 UR8, c[0x0][0x390] ;  /* 0x00007200ff0877ac */ /* 0x000ea20008000c00 */
[C---:B------:R-:W-:Y:S02]  /*1270*/  LOP3.LUT R2, R6.reuse, R3, RZ, 0xfc, !PT ;  /* 0x0000000306027212 */ /* 0x040fe400078efcff */
[----:B------:R-:W-:Y:S01]  /*1280*/  LOP3.LUT R3, R6, 0x10, R3, 0xfe, !PT ;  /* 0x0000001006037812 */ /* 0x000fe200078efe03 */
[----:B-1----:R-:W-:Y:S01]  /*1290*/  ULEA UR4, UR5, UR4, 0x18 ;  /* 0x0000000405047291 */ /* 0x002fe2000f8ec0ff */
[----:B------:R-:W1:Y:S01]  /*12a0*/  LDCU UR5, c[0x0][0x3b4] ;  /* 0x00007680ff0577ac */ /* 0x000e620008000800 */
[----:B--2---:R-:W-:Y:S02]  /*12b0*/  ISETP.GE.AND P0, PT, R0, UR10, PT ;  /* 0x0000000a00007c0c */ /* 0x004fe4000bf06270 */
[----:B0-----:R-:W-:Y:S01]  /*12c0*/  SHF.R.U32.HI R7, RZ, 0x5, R10 ;  /* 0x00000005ff077819 */ /* 0x001fe2000001160a */
[----:B------:R-:W-:Y:S01]  /*12d0*/  IMAD.SHL.U32 R4, R10, 0x4, RZ ;  /* 0x000000040a047824 */ /* 0x000fe200078e00ff */
[----:B------:R-:W-:-:S02]  /*12e0*/  ISETP.LT.AND P1, PT, R2, UR11, !P0 ;  /* 0x0000000b02007c0c */ /* 0x000fc4000c721270 */
[----:B------:R-:W-:Y:S02]  /*12f0*/  LOP3.LUT R7, R7, 0x2, RZ, 0xc0, !PT ;  /* 0x0000000207077812 */ /* 0x000fe400078ec0ff */
[----:B------:R-:W-:Y:S02]  /*1300*/  ISETP.LT.AND P0, PT, R3, UR11, !P0 ;  /* 0x0000000b03007c0c */ /* 0x000fe4000c701270 */
[--C-:B------:R-:W-:Y:S02]  /*1310*/  LOP3.LUT R7, R7, 0x1c, R10.reuse, 0xf8, !PT ;  /* 0x0000001c07077812 */ /* 0x100fe400078ef80a */
[----:B------:R-:W-:Y:S02]  /*1320*/  LOP3.LUT R10, R9, 0xe0, R10, 0x78, !PT ;  /* 0x000000e0090a7812 */ /* 0x000fe400078e780a */
[----:B------:R-:W-:-:S04]  /*1330*/  LOP3.LUT R4, R7, 0x80, R4, 0xf8, !PT ;  /* 0x0000008007047812 */ /* 0x000fc800078ef804 */
[----:B------:R-:W-:Y:S01]  /*1340*/  LOP3.LUT R5, R4, R5, RZ, 0xfc, !PT ;  /* 0x0000000504057212 */ /* 0x000fe200078efcff */
[----:B-1----:R-:W-:-:S03]  /*1350*/  IMAD R4, R0, UR5, RZ ;  /* 0x0000000500047c24 */ /* 0x002fc6000f8e02ff */
[C---:B------:R-:W-:Y:S01]  /*1360*/  LOP3.LUT R7, R5.reuse, 0x40, RZ, 0x3c, !PT ;  /* 0x0000004005077812 */ /* 0x040fe200078e3cff */
[----:B------:R-:W-:Y:S01]  /*1370*/  STS.U16 [R5+UR4], R12 ;  /* 0x0000000c05007988 */ /* 0x000fe20008000404 */
[C---:B------:R-:W-:Y:S02]  /*1380*/  LOP3.LUT R8, R5.reuse, 0x20, RZ, 0x3c, !PT ;  /* 0x0000002005087812 */ /* 0x040fe400078e3cff */
[----:B------:R-:W-:Y:S01]  /*1390*/  LOP3.LUT R9, R5, 0x60, RZ, 0x3c, !PT ;  /* 0x0000006005097812 */ /* 0x000fe200078e3cff */
[----:B------:R0:W-:Y:S01]  /*13a0*/  STS.U16 [R7+UR4+0x200], R13 ;  /* 0x0002000d07007988 */ /* 0x0001e20008000404 */
[----:B------:R-:W-:-:S03]  /*13b0*/  LEA R6, P2, R4, UR8, 0x1 ;  /* 0x0000000804067c11 */ /* 0x000fc6000f8408ff */
[----:B------:R-:W-:Y:S04]  /*13c0*/  STS.U16 [R8+UR4+0x100], R14 ;  /* 0x0001000e08007988 */ /* 0x000fe80008000404 */
[----:B------:R-:W-:Y:S01]  /*13d0*/  STS.U16 [R9+UR4+0x300], R15 ;  /* 0x0003000f09007988 */ /* 0x000fe20008000404 */
[----:B0-----:R-:W-:Y:S01]  /*13e0*/  LEA.HI.X.SX32 R7, R4, UR9, 0x1, P2 ;  /* 0x0000000904077c11 */ /* 0x001fe200090f0eff */
[----:B------:R-:W-:Y:S06]  /*13f0*/  BAR.SYNC.DEFER_BLOCKING 0x0 ;  /* 0x0000000000007b1d */ /* 0x000fec0000010000 */
[----:B------:R-:W0:Y:S01]  /*1400*/  LDS R11, [R10+UR4] ;  /* 0x000000040a0b7984 */ /* 0x000e220008000800 */
[----:B------:R-:W1:Y:S02]  /*1410*/  LDCU UR4, c[0x0][0x3b8] ;  /* 0x00007700ff0477ac */ /* 0x000e640008000800 */
[----:B-1----:R-:W-:-:S02]  /*1420*/  IMAD R0, R2, UR4, RZ ;  /* 0x0000000402007c24 */ /* 0x002fc4000f8e02ff */
[----:B------:R-:W-:-:S03]  /*1430*/  IMAD R5, R3, UR4, RZ ;  /* 0x0000000403057c24 */ /* 0x000fc6000f8e02ff */
[CC--:B------:R-:W-:Y:S02]  /*1440*/  LEA R2, P2, R0.reuse, R6.reuse, 0x1 ;  /* 0x0000000600027211 */ /* 0x0c0fe400078408ff */
[C---:B------:R-:W-:Y:S02]  /*1450*/  LEA R4, P3, R5.reuse, R6, 0x1 ;  /* 0x0000000605047211 */ /* 0x040fe400078608ff */
[-C--:B------:R-:W-:Y:S02]  /*1460*/  LEA.HI.X.SX32 R3, R0, R7.reuse, 0x1, P2 ;  /* 0x0000000700037211 */ /* 0x080fe400010f0eff */
[----:B------:R-:W-:-:S03]  /*1470*/  LEA.HI.X.SX32 R5, R5, R7, 0x1, P3 ;  /* 0x0000000705057211 */ /* 0x000fc600018f0eff */
[----:B0-----:R0:W-:Y:S01]  /*1480*/  @P1 STG.E.U16 desc[UR6][R2.64], R11 ;  /* 0x0000000b02001986 */ /* 0x0011e2000c101506 */
[----:B------:R-:W-:Y:S05]  /*1490*/  @!P0 EXIT ;  /* 0x000000000000894d */ /* 0x000fea0003800000 */
[----:B0-----:R-:W-:-:S05]  /*14a0*/  PRMT R2, R11, 0x7632, R2 ;  /* 0x000076320b027816 */ /* 0x001fca0000000002 */
[----:B------:R-:W-:Y:S01]  /*14b0*/  STG.E.U16 desc[UR6][R4.64], R2 ;  /* 0x0000000204007986 */ /* 0x000fe2000c101506 */
[----:B------:R-:W-:Y:S05]  /*14c0*/  EXIT ;  /* 0x000000000000794d */ /* 0x000fea0003800000 */
.L_x_2:
[----:B------:R-:W-:-:S00]  /*14d0*/  BRA `(.L_x_2) ;  /* 0xfffffffc00fc7947 */ /* 0x000fc0000383ffff */
[----:B------:R-:W-:-:S00]  /*14e0*/  NOP ;  /* 0x0000000000007918 */ /* 0x000fc00000000000 */
        /* <DEDUP_REMOVED lines=9> */
.L_x_3:


//--------------------- .nv.shared.matmul_kernel  --------------------------
	.section	.nv.shared.matmul_kernel,"aw",@nobits
	.sectionflags	@""
	.align	16
	.zero		1024


//--------------------- .nv.shared.reserved.0     --------------------------
	.section	.nv.shared.reserved.0,"aw",@nobits
	.weak		__nv_reservedSMEM_offset_0_alias
	.size		__nv_reservedSMEM_offset_0_alias, 0, 64
	.other		__nv_reservedSMEM_offset_0_alias,@"STO_CUDA_RESERVED_SHARED STV_DEFAULT"
__nv_reservedSMEM_offset_0_alias:
	.zero		0
	.zero		64


//--------------------- .nv.constant0.matmul_kernel --------------------------
	.section	.nv.constant0.matmul_kernel,"a",@progbits
	.sectionflags	@""
	.align	4
.nv.constant0.matmul_kernel:
	.zero		976


//--------------------- SYMBOLS --------------------------

	.type		.nv.reservedSmem.offset0,@object
	.size		.nv.reservedSmem.offset0,0x4
	.type		.nv.reservedSmem.cap,@object
	.size		.nv.reservedSmem.cap,0x4
